//
// Generated by NVIDIA NVVM Compiler
//
// Compiler Build ID: CL-36424714
// Cuda compilation tools, release 13.0, V13.0.88
// Based on NVVM 20.0.0
//

.version 9.0
.target sm_100
.address_size 64

	// .globl	_Z7beeFillP3beeS_

.visible .entry _Z7beeFillP3beeS_(
	.param .u64 .ptr .align 1 _Z7beeFillP3beeS__param_0,
	.param .align 4 .b8 _Z7beeFillP3beeS__param_1[4]
)
{
	.reg .b32 	%r<3>;
	.reg .b64 	%rd<5>;

	ld.param.u32 	%r1, [_Z7beeFillP3beeS__param_1];
	ld.param.u64 	%rd1, [_Z7beeFillP3beeS__param_0];
	cvta.to.global.u64 	%rd2, %rd1;
	mov.u32 	%r2, %ctaid.x;
	mul.wide.u32 	%rd3, %r2, 4;
	add.s64 	%rd4, %rd2, %rd3;
	st.global.u32 	[%rd4], %r1;
	ret;

}
	// .globl	_Z15beeGlobalUpdateP3bee
.visible .entry _Z15beeGlobalUpdateP3bee(
	.param .u64 .ptr .align 1 _Z15beeGlobalUpdateP3bee_param_0
)
{
	.reg .b32 	%r<4>;
	.reg .b64 	%rd<5>;

	ld.param.u64 	%rd1, [_Z15beeGlobalUpdateP3bee_param_0];
	cvta.to.global.u64 	%rd2, %rd1;
	mov.u32 	%r1, %ctaid.x;
	mul.wide.u32 	%rd3, %r1, 4;
	add.s64 	%rd4, %rd2, %rd3;
	ld.global.u32 	%r2, [%rd4];
	add.s32 	%r3, %r2, 1;
	st.global.u32 	[%rd4], %r3;
	ret;

}


// ===== COMPILED SASS (sm_100) =====

	.target	sm_100

	.elftype	@"ET_EXEC"


//--------------------- .note.nv.tkinfo           --------------------------
	.section	.note.nv.tkinfo,"",@"SHT_NOTE"
	.sectionflags	@"SHF_NOTE_NV_TKINFO"
	.tkinfo
        /*0018*/ 	.word	0x00000002
        /*0030*/ 	.string	""
        /*0030*/ 	.string	"ptxas"
        /*0030*/ 	.string	"Cuda compilation tools, release 13.0, V13.0.88"
        /*0030*/ 	.string	"Build cuda_13.0.r13.0/compiler.36424714_0"
        /*0030*/ 	.string	"-arch sm_100 -m 64 "



//--------------------- .note.nv.cuinfo           --------------------------
	.section	.note.nv.cuinfo,"",@"SHT_NOTE"
	.sectionflags	@"SHF_NOTE_NV_CUINFO"
        /*0018*/ 	.short	0x0002
        /*001a*/ 	.short	0x0064
        /*001c*/ 	.short	0x0082
	.zero		2


//--------------------- .nv.info                  --------------------------
	.section	.nv.info,"",@"SHT_CUDA_INFO"
	.align	4


	//----- nvinfo : EIATTR_REGCOUNT
	.align		4
        /*0000*/ 	.byte	0x04, 0x2f
        /*0002*/ 	.short	(.L_1 - .L_0)
	.align		4
.L_0:
        /*0004*/ 	.word	index@(_Z7beeFillP3beeS_)
        /*0008*/ 	.word	0x0000000a


	//----- nvinfo : EIATTR_FRAME_SIZE
	.align		4
.L_1:
        /*000c*/ 	.byte	0x04, 0x11
        /*000e*/ 	.short	(.L_3 - .L_2)
	.align		4
.L_2:
        /*0010*/ 	.word	index@(_Z7beeFillP3beeS_)
        /*0014*/ 	.word	0x00000000


	//----- nvinfo : EIATTR_REGCOUNT
	.align		4
.L_3:
        /*0018*/ 	.byte	0x04, 0x2f
        /*001a*/ 	.short	(.L_5 - .L_4)
	.align		4
.L_4:
        /*001c*/ 	.word	index@(_Z15beeGlobalUpdateP3bee)
        /*0020*/ 	.word	0x00000008


	//----- nvinfo : EIATTR_FRAME_SIZE
	.align		4
.L_5:
        /*0024*/ 	.byte	0x04, 0x11
        /*0026*/ 	.short	(.L_7 - .L_6)
	.align		4
.L_6:
        /*0028*/ 	.word	index@(_Z15beeGlobalUpdateP3bee)
        /*002c*/ 	.word	0x00000000


	//----- nvinfo : EIATTR_MIN_STACK_SIZE
	.align		4
.L_7:
        /*0030*/ 	.byte	0x04, 0x12
        /*0032*/ 	.short	(.L_9 - .L_8)
	.align		4
.L_8:
        /*0034*/ 	.word	index@(_Z15beeGlobalUpdateP3bee)
        /*0038*/ 	.word	0x00000000


	//----- nvinfo : EIATTR_MIN_STACK_SIZE
	.align		4
.L_9:
        /*003c*/ 	.byte	0x04, 0x12
        /*003e*/ 	.short	(.L_11 - .L_10)
	.align		4
.L_10:
        /*0040*/ 	.word	index@(_Z7beeFillP3beeS_)
        /*0044*/ 	.word	0x00000000
.L_11:


//--------------------- .nv.compat                --------------------------
	.section	.nv.compat,"",@"SHT_CUDA_COMPAT_INFO"
	.align	4
        /*0000*/ 	.byte	0x02, 0x09, 0x00, 0x00, 0x02, 0x02, 0x01, 0x00, 0x02, 0x05, 0x05, 0x00, 0x03, 0x07, 0x01, 0x01
        /*0010*/ 	.byte	0x02, 0x03, 0x00, 0x00, 0x02, 0x06, 0x01, 0x00, 0x04, 0x0b, 0x08, 0x00, 0x09, 0x00, 0x00, 0x00
        /*0020*/ 	.byte	0x00, 0x00, 0x00, 0x00


//--------------------- .nv.info._Z15beeGlobalUpdateP3bee --------------------------
	.section	.nv.info._Z15beeGlobalUpdateP3bee,"",@"SHT_CUDA_INFO"
	.sectionflags	@""
	.align	4


	//----- nvinfo : EIATTR_CUDA_API_VERSION
	.align		4
        /*0000*/ 	.byte	0x04, 0x37
        /*0002*/ 	.short	(.L_13 - .L_12)
.L_12:
        /*0004*/ 	.word	0x00000082


	//----- nvinfo : EIATTR_KPARAM_INFO
	.align		4
.L_13:
        /*0008*/ 	.byte	0x04, 0x17
        /*000a*/ 	.short	(.L_15 - .L_14)
.L_14:
        /*000c*/ 	.word	0x00000000
        /*0010*/ 	.short	0x0000
        /*0012*/ 	.short	0x0000
        /*0014*/ 	.byte	0x00, 0xf5, 0x21, 0x00


	//----- nvinfo : EIATTR_SPARSE_MMA_MASK
	.align		4
.L_15:
        /*0018*/ 	.byte	0x03, 0x50
        /*001a*/ 	.short	0x0000


	//----- nvinfo : EIATTR_MAXREG_COUNT
	.align		4
        /*001c*/ 	.byte	0x03, 0x1b
        /*001e*/ 	.short	0x00ff


	//----- nvinfo : EIATTR_MERCURY_ISA_VERSION
	.align		4
        /*0020*/ 	.byte	0x03, 0x5f
        /*0022*/ 	.short	0x0101


	//----- nvinfo : EIATTR_VRC_CTA_INIT_COUNT
	.align		4
        /*0024*/ 	.byte	0x02, 0x4a
	.zero		1
	.zero		1


	//----- nvinfo : EIATTR_EXIT_INSTR_OFFSETS
	.align		4
        /*0028*/ 	.byte	0x04, 0x1c
        /*002a*/ 	.short	(.L_17 - .L_16)


	//   ....[0]....
.L_16:
        /*002c*/ 	.word	0x00000080


	//----- nvinfo : EIATTR_CBANK_PARAM_SIZE
	.align		4
.L_17:
        /*0030*/ 	.byte	0x03, 0x19
        /*0032*/ 	.short	0x0008


	//----- nvinfo : EIATTR_PARAM_CBANK
	.align		4
        /*0034*/ 	.byte	0x04, 0x0a
        /*0036*/ 	.short	(.L_19 - .L_18)
	.align		4
.L_18:
        /*0038*/ 	.word	index@(.nv.constant0._Z15beeGlobalUpdateP3bee)
        /*003c*/ 	.short	0x0380
        /*003e*/ 	.short	0x0008


	//----- nvinfo : EIATTR_SW_WAR
	.align		4
.L_19:
        /*0040*/ 	.byte	0x04, 0x36
        /*0042*/ 	.short	(.L_21 - .L_20)
.L_20:
        /*0044*/ 	.word	0x00000008
.L_21:


//--------------------- .nv.info._Z7beeFillP3beeS_ --------------------------
	.section	.nv.info._Z7beeFillP3beeS_,"",@"SHT_CUDA_INFO"
	.sectionflags	@""
	.align	4


	//----- nvinfo : EIATTR_CUDA_API_VERSION
	.align		4
        /*0000*/ 	.byte	0x04, 0x37
        /*0002*/ 	.short	(.L_23 - .L_22)
.L_22:
        /*0004*/ 	.word	0x00000082


	//----- nvinfo : EIATTR_KPARAM_INFO
	.align		4
.L_23:
        /*0008*/ 	.byte	0x04, 0x17
        /*000a*/ 	.short	(.L_25 - .L_24)
.L_24:
        /*000c*/ 	.word	0x00000000
        /*0010*/ 	.short	0x0001
        /*0012*/ 	.short	0x0008
        /*0014*/ 	.byte	0x00, 0xf0, 0x11, 0x00


	//----- nvinfo : EIATTR_KPARAM_INFO
	.align		4
.L_25:
        /*0018*/ 	.byte	0x04, 0x17
        /*001a*/ 	.short	(.L_27 - .L_26)
.L_26:
        /*001c*/ 	.word	0x00000000
        /*0020*/ 	.short	0x0000
        /*0022*/ 	.short	0x0000
        /*0024*/ 	.byte	0x00, 0xf5, 0x21, 0x00


	//----- nvinfo : EIATTR_SPARSE_MMA_MASK
	.align		4
.L_27:
        /*0028*/ 	.byte	0x03, 0x50
        /*002a*/ 	.short	0x0000


	//----- nvinfo : EIATTR_MAXREG_COUNT
	.align		4
        /*002c*/ 	.byte	0x03, 0x1b
        /*002e*/ 	.short	0x00ff


	//----- nvinfo : EIATTR_MERCURY_ISA_VERSION
	.align		4
        /*0030*/ 	.byte	0x03, 0x5f
        /*0032*/ 	.short	0x0101


	//----- nvinfo : EIATTR_VRC_CTA_INIT_COUNT
	.align		4
        /*0034*/ 	.byte	0x02, 0x4a
	.zero		1
	.zero		1


	//----- nvinfo : EIATTR_EXIT_INSTR_OFFSETS
	.align		4
        /*0038*/ 	.byte	0x04, 0x1c
        /*003a*/ 	.short	(.L_29 - .L_28)


	//   ....[0]....
.L_28:
        /*003c*/ 	.word	0x00000070


	//----- nvinfo : EIATTR_CBANK_PARAM_SIZE
	.align		4
.L_29:
        /*0040*/ 	.byte	0x03, 0x19
        /*0042*/ 	.short	0x000c


	//----- nvinfo : EIATTR_PARAM_CBANK
	.align		4
        /*0044*/ 	.byte	0x04, 0x0a
        /*0046*/ 	.short	(.L_31 - .L_30)
	.align		4
.L_30:
        /*0048*/ 	.word	index@(.nv.constant0._Z7beeFillP3beeS_)
        /*004c*/ 	.short	0x0380
        /*004e*/ 	.short	0x000c


	//----- nvinfo : EIATTR_SW_WAR
	.align		4
.L_31:
        /*0050*/ 	.byte	0x04, 0x36
        /*0052*/ 	.short	(.L_33 - .L_32)
.L_32:
        /*0054*/ 	.word	0x00000008
.L_33:


//--------------------- .nv.callgraph             --------------------------
	.section	.nv.callgraph,"",@"SHT_CUDA_CALLGRAPH"
	.align	4
	.sectionentsize	8
	.align		4
        /*0000*/ 	.word	0x00000000
	.align		4
        /*0004*/ 	.word	0xffffffff
	.align		4
        /*0008*/ 	.word	0x00000000
	.align		4
        /*000c*/ 	.word	0xfffffffe
	.align		4
        /*0010*/ 	.word	0x00000000
	.align		4
        /*0014*/ 	.word	0xfffffffd
	.align		4
        /*0018*/ 	.word	0x00000000
	.align		4
        /*001c*/ 	.word	0xfffffffc


//--------------------- .text._Z15beeGlobalUpdateP3bee --------------------------
	.section	.text._Z15beeGlobalUpdateP3bee,"ax",@progbits
	.align	128
        .global         _Z15beeGlobalUpdateP3bee
        .type           _Z15beeGlobalUpdateP3bee,@function
        .size           _Z15beeGlobalUpdateP3bee,(.L_x_2 - _Z15beeGlobalUpdateP3bee)
        .other          _Z15beeGlobalUpdateP3bee,@"STO_CUDA_ENTRY STV_DEFAULT"
_Z15beeGlobalUpdateP3bee:
.text._Z15beeGlobalUpdateP3bee:
[----:B------:R-:W-:Y:S01]  /*0000*/  LDC R1, c[0x0][0x37c] ;  /* 0x0000df00ff017b82 */ /* 0x000fe20000000800 */
[----:B------:R-:W0:Y:S07]  /*0010*/  S2R R5, SR_CTAID.X ;  /* 0x0000000000057919 */ /* 0x000e2e0000002500 */
[----:B------:R-:W0:Y:S01]  /*0020*/  LDC.64 R2, c[0x0][0x380] ;  /* 0x0000e000ff027b82 */ /* 0x000e220000000a00 */
[----:B------:R-:W1:Y:S01]  /*0030*/  LDCU.64 UR4, c[0x0][0x358] ;  /* 0x00006b00ff0477ac */ /* 0x000e620008000a00 */
[----:B0-----:R-:W-:-:S05]  /*0040*/  IMAD.WIDE.U32 R2, R5, 0x4, R2 ;  /* 0x0000000405027825 */ /* 0x001fca00078e0002 */
[----:B-1----:R-:W2:Y:S02]  /*0050*/  LDG.E R0, desc[UR4][R2.64] ;  /* 0x0000000402007981 */ /* 0x002ea4000c1e1900 */
[----:B--2---:R-:W-:-:S05]  /*0060*/  IADD3 R5, PT, PT, R0, 0x1, RZ ;  /* 0x0000000100057810 */ /* 0x004fca0007ffe0ff */
[----:B------:R-:W-:Y:S01]  /*0070*/  STG.E desc[UR4][R2.64], R5 ;  /* 0x0000000502007986 */ /* 0x000fe2000c101904 */
[----:B------:R-:W-:Y:S05]  /*0080*/  EXIT ;  /* 0x000000000000794d */ /* 0x000fea0003800000 */
.L_x_0:
[----:B------:R-:W-:-:S00]  /*0090*/  BRA `(.L_x_0) ;  /* 0xfffffffc00fc7947 */ /* 0x000fc0000383ffff */
[----:B------:R-:W-:-:S00]  /*00a0*/  NOP ;  /* 0x0000000000007918 */ /* 0x000fc00000000000 */
        /* <DEDUP_REMOVED lines=13> */
.L_x_2:


//--------------------- .text._Z7beeFillP3beeS_   --------------------------
	.section	.text._Z7beeFillP3beeS_,"ax",@progbits
	.align	128
        .global         _Z7beeFillP3beeS_
        .type           _Z7beeFillP3beeS_,@function
        .size           _Z7beeFillP3beeS_,(.L_x_3 - _Z7beeFillP3beeS_)
        .other          _Z7beeFillP3beeS_,@"STO_CUDA_ENTRY STV_DEFAULT"
_Z7beeFillP3beeS_:
.text._Z7beeFillP3beeS_:
[----:B------:R-:W-:Y:S01]  /*0000*/  LDC R1, c[0x0][0x37c] ;  /* 0x0000df00ff017b82 */ /* 0x000fe20000000800 */
[----:B------:R-:W0:Y:S07]  /*0010*/  S2R R5, SR_CTAID.X ;  /* 0x0000000000057919 */ /* 0x000e2e0000002500 */
[----:B------:R-:W0:Y:S01]  /*0020*/  LDC.64 R2, c[0x0][0x380] ;  /* 0x0000e000ff027b82 */ /* 0x000e220000000a00 */
[----:B------:R-:W1:Y:S07]  /*0030*/  LDCU.64 UR4, c[0x0][0x358] ;  /* 0x00006b00ff0477ac */ /* 0x000e6e0008000a00 */
[----:B------:R-:W1:Y:S01]  /*0040*/  LDC R7, c[0x0][0x388] ;  /* 0x0000e200ff077b82 */ /* 0x000e620000000800 */
[----:B0-----:R-:W-:-:S05]  /*0050*/  IMAD.WIDE.U32 R2, R5, 0x4, R2 ;  /* 0x0000000405027825 */ /* 0x001fca00078e0002 */
[----:B-1----:R-:W-:Y:S01]  /*0060*/  STG.E desc[UR4][R2.64], R7 ;  /* 0x0000000702007986 */ /* 0x002fe2000c101904 */
[----:B------:R-:W-:Y:S05]  /*0070*/  EXIT ;  /* 0x000000000000794d */ /* 0x000fea0003800000 */
.L_x_1:
        /* <DEDUP_REMOVED lines=16> */
.L_x_3:


//--------------------- .nv.shared.reserved.0     --------------------------
	.section	.nv.shared.reserved.0,"aw",@nobits
	.weak		__nv_reservedSMEM_offset_0_alias
	.size		__nv_reservedSMEM_offset_0_alias, 0, 64
	.other		__nv_reservedSMEM_offset_0_alias,@"STO_CUDA_RESERVED_SHARED STV_DEFAULT"
__nv_reservedSMEM_offset_0_alias:
	.zero		0
	.zero		64


//--------------------- .nv.constant0._Z15beeGlobalUpdateP3bee --------------------------
	.section	.nv.constant0._Z15beeGlobalUpdateP3bee,"a",@progbits
	.sectionflags	@""
	.align	4
.nv.constant0._Z15beeGlobalUpdateP3bee:
	.zero		904


//--------------------- .nv.constant0._Z7beeFillP3beeS_ --------------------------
	.section	.nv.constant0._Z7beeFillP3beeS_,"a",@progbits
	.sectionflags	@""
	.align	4
.nv.constant0._Z7beeFillP3beeS_:
	.zero		908


//--------------------- SYMBOLS --------------------------

	.type		.nv.reservedSmem.offset0,@object
	.size		.nv.reservedSmem.offset0,0x4
